//
// Generated by NVIDIA NVVM Compiler
//
// Compiler Build ID: CL-36424714
// Cuda compilation tools, release 13.0, V13.0.88
// Based on NVVM 20.0.0
//

.version 9.0
.target sm_100
.address_size 64

	// .globl	_Z13staticReversePii
// _ZZ13staticReversePiiE1s has been demoted
.extern .shared .align 16 .b8 s[];

.visible .entry _Z13staticReversePii(
	.param .u64 .ptr .align 1 _Z13staticReversePii_param_0,
	.param .u32 _Z13staticReversePii_param_1
)
{
	.reg .b32 	%r<12>;
	.reg .b64 	%rd<5>;
	// demoted variable
	.shared .align 4 .b8 _ZZ13staticReversePiiE1s[4000];
	ld.param.u64 	%rd1, [_Z13staticReversePii_param_0];
	ld.param.u32 	%r1, [_Z13staticReversePii_param_1];
	cvta.to.global.u64 	%rd2, %rd1;
	mov.u32 	%r2, %tid.x;
	not.b32 	%r3, %r2;
	add.s32 	%r4, %r1, %r3;
	mul.wide.u32 	%rd3, %r2, 4;
	add.s64 	%rd4, %rd2, %rd3;
	ld.global.u32 	%r5, [%rd4];
	shl.b32 	%r6, %r2, 2;
	mov.u32 	%r7, _ZZ13staticReversePiiE1s;
	add.s32 	%r8, %r7, %r6;
	st.shared.u32 	[%r8], %r5;
	bar.sync 	0;
	shl.b32 	%r9, %r4, 2;
	add.s32 	%r10, %r7, %r9;
	ld.shared.u32 	%r11, [%r10];
	st.global.u32 	[%rd4], %r11;
	ret;

}
	// .globl	_Z14dynamicReversePii
.visible .entry _Z14dynamicReversePii(
	.param .u64 .ptr .align 1 _Z14dynamicReversePii_param_0,
	.param .u32 _Z14dynamicReversePii_param_1
)
{
	.reg .b32 	%r<12>;
	.reg .b64 	%rd<5>;

	ld.param.u64 	%rd1, [_Z14dynamicReversePii_param_0];
	ld.param.u32 	%r1, [_Z14dynamicReversePii_param_1];
	cvta.to.global.u64 	%rd2, %rd1;
	mov.u32 	%r2, %tid.x;
	not.b32 	%r3, %r2;
	add.s32 	%r4, %r1, %r3;
	mul.wide.u32 	%rd3, %r2, 4;
	add.s64 	%rd4, %rd2, %rd3;
	ld.global.u32 	%r5, [%rd4];
	shl.b32 	%r6, %r2, 2;
	mov.u32 	%r7, s;
	add.s32 	%r8, %r7, %r6;
	st.shared.u32 	[%r8], %r5;
	bar.sync 	0;
	shl.b32 	%r9, %r4, 2;
	add.s32 	%r10, %r7, %r9;
	ld.shared.u32 	%r11, [%r10];
	st.global.u32 	[%rd4], %r11;
	ret;

}


// ===== COMPILED SASS (sm_100) =====

	.target	sm_100

	.elftype	@"ET_EXEC"


//--------------------- .note.nv.tkinfo           --------------------------
	.section	.note.nv.tkinfo,"",@"SHT_NOTE"
	.sectionflags	@"SHF_NOTE_NV_TKINFO"
	.tkinfo
        /*0018*/ 	.word	0x00000002
        /*0030*/ 	.string	""
        /*0030*/ 	.string	"ptxas"
        /*0030*/ 	.string	"Cuda compilation tools, release 13.0, V13.0.88"
        /*0030*/ 	.string	"Build cuda_13.0.r13.0/compiler.36424714_0"
        /*0030*/ 	.string	"-arch sm_100 -m 64 "



//--------------------- .note.nv.cuinfo           --------------------------
	.section	.note.nv.cuinfo,"",@"SHT_NOTE"
	.sectionflags	@"SHF_NOTE_NV_CUINFO"
        /*0018*/ 	.short	0x0002
        /*001a*/ 	.short	0x0064
        /*001c*/ 	.short	0x0082
	.zero		2


//--------------------- .nv.info                  --------------------------
	.section	.nv.info,"",@"SHT_CUDA_INFO"
	.align	4


	//----- nvinfo : EIATTR_REGCOUNT
	.align		4
        /*0000*/ 	.byte	0x04, 0x2f
        /*0002*/ 	.short	(.L_1 - .L_0)
	.align		4
.L_0:
        /*0004*/ 	.word	index@(_Z13staticReversePii)
        /*0008*/ 	.word	0x0000000a


	//----- nvinfo : EIATTR_FRAME_SIZE
	.align		4
.L_1:
        /*000c*/ 	.byte	0x04, 0x11
        /*000e*/ 	.short	(.L_3 - .L_2)
	.align		4
.L_2:
        /*0010*/ 	.word	index@(_Z13staticReversePii)
        /*0014*/ 	.word	0x00000000


	//----- nvinfo : EIATTR_REGCOUNT
	.align		4
.L_3:
        /*0018*/ 	.byte	0x04, 0x2f
        /*001a*/ 	.short	(.L_5 - .L_4)
	.align		4
.L_4:
        /*001c*/ 	.word	index@(_Z14dynamicReversePii)
        /*0020*/ 	.word	0x0000000a


	//----- nvinfo : EIATTR_FRAME_SIZE
	.align		4
.L_5:
        /*0024*/ 	.byte	0x04, 0x11
        /*0026*/ 	.short	(.L_7 - .L_6)
	.align		4
.L_6:
        /*0028*/ 	.word	index@(_Z14dynamicReversePii)
        /*002c*/ 	.word	0x00000000


	//----- nvinfo : EIATTR_MIN_STACK_SIZE
	.align		4
.L_7:
        /*0030*/ 	.byte	0x04, 0x12
        /*0032*/ 	.short	(.L_9 - .L_8)
	.align		4
.L_8:
        /*0034*/ 	.word	index@(_Z14dynamicReversePii)
        /*0038*/ 	.word	0x00000000


	//----- nvinfo : EIATTR_MIN_STACK_SIZE
	.align		4
.L_9:
        /*003c*/ 	.byte	0x04, 0x12
        /*003e*/ 	.short	(.L_11 - .L_10)
	.align		4
.L_10:
        /*0040*/ 	.word	index@(_Z13staticReversePii)
        /*0044*/ 	.word	0x00000000
.L_11:


//--------------------- .nv.compat                --------------------------
	.section	.nv.compat,"",@"SHT_CUDA_COMPAT_INFO"
	.align	4
        /*0000*/ 	.byte	0x02, 0x09, 0x00, 0x00, 0x02, 0x02, 0x01, 0x00, 0x02, 0x05, 0x05, 0x00, 0x03, 0x07, 0x01, 0x01
        /*0010*/ 	.byte	0x02, 0x03, 0x00, 0x00, 0x02, 0x06, 0x01, 0x00, 0x04, 0x0b, 0x08, 0x00, 0x09, 0x00, 0x00, 0x00
        /*0020*/ 	.byte	0x00, 0x00, 0x00, 0x00


//--------------------- .nv.info._Z14dynamicReversePii --------------------------
	.section	.nv.info._Z14dynamicReversePii,"",@"SHT_CUDA_INFO"
	.sectionflags	@""
	.align	4


	//----- nvinfo : EIATTR_CUDA_API_VERSION
	.align		4
        /*0000*/ 	.byte	0x04, 0x37
        /*0002*/ 	.short	(.L_13 - .L_12)
.L_12:
        /*0004*/ 	.word	0x00000082


	//----- nvinfo : EIATTR_KPARAM_INFO
	.align		4
.L_13:
        /*0008*/ 	.byte	0x04, 0x17
        /*000a*/ 	.short	(.L_15 - .L_14)
.L_14:
        /*000c*/ 	.word	0x00000000
        /*0010*/ 	.short	0x0001
        /*0012*/ 	.short	0x0008
        /*0014*/ 	.byte	0x00, 0xf0, 0x11, 0x00


	//----- nvinfo : EIATTR_KPARAM_INFO
	.align		4
.L_15:
        /*0018*/ 	.byte	0x04, 0x17
        /*001a*/ 	.short	(.L_17 - .L_16)
.L_16:
        /*001c*/ 	.word	0x00000000
        /*0020*/ 	.short	0x0000
        /*0022*/ 	.short	0x0000
        /*0024*/ 	.byte	0x00, 0xf5, 0x21, 0x00


	//----- nvinfo : EIATTR_SPARSE_MMA_MASK
	.align		4
.L_17:
        /*0028*/ 	.byte	0x03, 0x50
        /*002a*/ 	.short	0x0000


	//----- nvinfo : EIATTR_MAXREG_COUNT
	.align		4
        /*002c*/ 	.byte	0x03, 0x1b
        /*002e*/ 	.short	0x00ff


	//----- nvinfo : EIATTR_NUM_BARRIERS
	.align		4
        /*0030*/ 	.byte	0x02, 0x4c
        /*0032*/ 	.byte	0x01
	.zero		1


	//----- nvinfo : EIATTR_MERCURY_ISA_VERSION
	.align		4
        /*0034*/ 	.byte	0x03, 0x5f
        /*0036*/ 	.short	0x0101


	//----- nvinfo : EIATTR_VRC_CTA_INIT_COUNT
	.align		4
        /*0038*/ 	.byte	0x02, 0x4a
	.zero		1
	.zero		1


	//----- nvinfo : EIATTR_EXIT_INSTR_OFFSETS
	.align		4
        /*003c*/ 	.byte	0x04, 0x1c
        /*003e*/ 	.short	(.L_19 - .L_18)


	//   ....[0]....
.L_18:
        /*0040*/ 	.word	0x00000120


	//----- nvinfo : EIATTR_CBANK_PARAM_SIZE
	.align		4
.L_19:
        /*0044*/ 	.byte	0x03, 0x19
        /*0046*/ 	.short	0x000c


	//----- nvinfo : EIATTR_PARAM_CBANK
	.align		4
        /*0048*/ 	.byte	0x04, 0x0a
        /*004a*/ 	.short	(.L_21 - .L_20)
	.align		4
.L_20:
        /*004c*/ 	.word	index@(.nv.constant0._Z14dynamicReversePii)
        /*0050*/ 	.short	0x0380
        /*0052*/ 	.short	0x000c


	//----- nvinfo : EIATTR_SW_WAR
	.align		4
.L_21:
        /*0054*/ 	.byte	0x04, 0x36
        /*0056*/ 	.short	(.L_23 - .L_22)
.L_22:
        /*0058*/ 	.word	0x00000008
.L_23:


//--------------------- .nv.info._Z13staticReversePii --------------------------
	.section	.nv.info._Z13staticReversePii,"",@"SHT_CUDA_INFO"
	.sectionflags	@""
	.align	4


	//----- nvinfo : EIATTR_CUDA_API_VERSION
	.align		4
        /*0000*/ 	.byte	0x04, 0x37
        /*0002*/ 	.short	(.L_25 - .L_24)
.L_24:
        /*0004*/ 	.word	0x00000082


	//----- nvinfo : EIATTR_KPARAM_INFO
	.align		4
.L_25:
        /*0008*/ 	.byte	0x04, 0x17
        /*000a*/ 	.short	(.L_27 - .L_26)
.L_26:
        /*000c*/ 	.word	0x00000000
        /*0010*/ 	.short	0x0001
        /*0012*/ 	.short	0x0008
        /*0014*/ 	.byte	0x00, 0xf0, 0x11, 0x00


	//----- nvinfo : EIATTR_KPARAM_INFO
	.align		4
.L_27:
        /*0018*/ 	.byte	0x04, 0x17
        /*001a*/ 	.short	(.L_29 - .L_28)
.L_28:
        /*001c*/ 	.word	0x00000000
        /*0020*/ 	.short	0x0000
        /*0022*/ 	.short	0x0000
        /*0024*/ 	.byte	0x00, 0xf5, 0x21, 0x00


	//----- nvinfo : EIATTR_SPARSE_MMA_MASK
	.align		4
.L_29:
        /*0028*/ 	.byte	0x03, 0x50
        /*002a*/ 	.short	0x0000


	//----- nvinfo : EIATTR_MAXREG_COUNT
	.align		4
        /*002c*/ 	.byte	0x03, 0x1b
        /*002e*/ 	.short	0x00ff


	//----- nvinfo : EIATTR_NUM_BARRIERS
	.align		4
        /*0030*/ 	.byte	0x02, 0x4c
        /*0032*/ 	.byte	0x01
	.zero		1


	//----- nvinfo : EIATTR_MERCURY_ISA_VERSION
	.align		4
        /*0034*/ 	.byte	0x03, 0x5f
        /*0036*/ 	.short	0x0101


	//----- nvinfo : EIATTR_VRC_CTA_INIT_COUNT
	.align		4
        /*0038*/ 	.byte	0x02, 0x4a
	.zero		1
	.zero		1


	//----- nvinfo : EIATTR_EXIT_INSTR_OFFSETS
	.align		4
        /*003c*/ 	.byte	0x04, 0x1c
        /*003e*/ 	.short	(.L_31 - .L_30)


	//   ....[0]....
.L_30:
        /*0040*/ 	.word	0x00000120


	//----- nvinfo : EIATTR_CBANK_PARAM_SIZE
	.align		4
.L_31:
        /*0044*/ 	.byte	0x03, 0x19
        /*0046*/ 	.short	0x000c


	//----- nvinfo : EIATTR_PARAM_CBANK
	.align		4
        /*0048*/ 	.byte	0x04, 0x0a
        /*004a*/ 	.short	(.L_33 - .L_32)
	.align		4
.L_32:
        /*004c*/ 	.word	index@(.nv.constant0._Z13staticReversePii)
        /*0050*/ 	.short	0x0380
        /*0052*/ 	.short	0x000c


	//----- nvinfo : EIATTR_SW_WAR
	.align		4
.L_33:
        /*0054*/ 	.byte	0x04, 0x36
        /*0056*/ 	.short	(.L_35 - .L_34)
.L_34:
        /*0058*/ 	.word	0x00000008
.L_35:


//--------------------- .nv.callgraph             --------------------------
	.section	.nv.callgraph,"",@"SHT_CUDA_CALLGRAPH"
	.align	4
	.sectionentsize	8
	.align		4
        /*0000*/ 	.word	0x00000000
	.align		4
        /*0004*/ 	.word	0xffffffff
	.align		4
        /*0008*/ 	.word	0x00000000
	.align		4
        /*000c*/ 	.word	0xfffffffe
	.align		4
        /*0010*/ 	.word	0x00000000
	.align		4
        /*0014*/ 	.word	0xfffffffd
	.align		4
        /*0018*/ 	.word	0x00000000
	.align		4
        /*001c*/ 	.word	0xfffffffc


//--------------------- .text._Z14dynamicReversePii --------------------------
	.section	.text._Z14dynamicReversePii,"ax",@progbits
	.align	128
        .global         _Z14dynamicReversePii
        .type           _Z14dynamicReversePii,@function
        .size           _Z14dynamicReversePii,(.L_x_2 - _Z14dynamicReversePii)
        .other          _Z14dynamicReversePii,@"STO_CUDA_ENTRY STV_DEFAULT"
_Z14dynamicReversePii:
.text._Z14dynamicReversePii:
[----:B------:R-:W-:Y:S01]  /*0000*/  LDC R1, c[0x0][0x37c] ;  /* 0x0000df00ff017b82 */ /* 0x000fe20000000800 */
[----:B------:R-:W0:Y:S07]  /*0010*/  S2R R5, SR_TID.X ;  /* 0x0000000000057919 */ /* 0x000e2e0000002100 */
[----:B------:R-:W0:Y:S01]  /*0020*/  LDC.64 R2, c[0x0][0x380] ;  /* 0x0000e000ff027b82 */ /* 0x000e220000000a00 */
[----:B------:R-:W1:Y:S01]  /*0030*/  LDCU.64 UR6, c[0x0][0x358] ;  /* 0x00006b00ff0677ac */ /* 0x000e620008000a00 */
[----:B------:R-:W2:Y:S01]  /*0040*/  LDCU UR8, c[0x0][0x388] ;  /* 0x00007100ff0877ac */ /* 0x000ea20008000800 */
[----:B0-----:R-:W-:-:S05]  /*0050*/  IMAD.WIDE.U32 R2, R5, 0x4, R2 ;  /* 0x0000000405027825 */ /* 0x001fca00078e0002 */
[----:B-1----:R-:W3:Y:S01]  /*0060*/  LDG.E R4, desc[UR6][R2.64] ;  /* 0x0000000602047981 */ /* 0x002ee2000c1e1900 */
[----:B------:R-:W0:Y:S01]  /*0070*/  S2UR UR5, SR_CgaCtaId ;  /* 0x00000000000579c3 */ /* 0x000e220000008800 */
[----:B------:R-:W-:Y:S01]  /*0080*/  UMOV UR4, 0x400 ;  /* 0x0000040000047882 */ /* 0x000fe20000000000 */
[----:B------:R-:W-:-:S05]  /*0090*/  LOP3.LUT R0, RZ, R5, RZ, 0x33, !PT ;  /* 0x00000005ff007212 */ /* 0x000fca00078e33ff */
[----:B--2---:R-:W-:Y:S01]  /*00a0*/  VIADD R0, R0, UR8 ;  /* 0x0000000800007c36 */ /* 0x004fe20008000000 */
[----:B0-----:R-:W-:-:S06]  /*00b0*/  ULEA UR4, UR5, UR4, 0x18 ;  /* 0x0000000405047291 */ /* 0x001fcc000f8ec0ff */
[----:B------:R-:W-:Y:S02]  /*00c0*/  LEA R5, R5, UR4, 0x2 ;  /* 0x0000000405057c11 */ /* 0x000fe4000f8e10ff */
[----:B------:R-:W-:-:S03]  /*00d0*/  LEA R0, R0, UR4, 0x2 ;  /* 0x0000000400007c11 */ /* 0x000fc6000f8e10ff */
[----:B---3--:R-:W-:Y:S01]  /*00e0*/  STS [R5], R4 ;  /* 0x0000000405007388 */ /* 0x008fe20000000800 */
[----:B------:R-:W-:Y:S06]  /*00f0*/  BAR.SYNC.DEFER_BLOCKING 0x0 ;  /* 0x0000000000007b1d */ /* 0x000fec0000010000 */
[----:B------:R-:W0:Y:S04]  /*0100*/  LDS R7, [R0] ;  /* 0x0000000000077984 */ /* 0x000e280000000800 */
[----:B0-----:R-:W-:Y:S01]  /*0110*/  STG.E desc[UR6][R2.64], R7 ;  /* 0x0000000702007986 */ /* 0x001fe2000c101906 */
[----:B------:R-:W-:Y:S05]  /*0120*/  EXIT ;  /* 0x000000000000794d */ /* 0x000fea0003800000 */
.L_x_0:
[----:B------:R-:W-:-:S00]  /*0130*/  BRA `(.L_x_0) ;  /* 0xfffffffc00fc7947 */ /* 0x000fc0000383ffff */
[----:B------:R-:W-:-:S00]  /*0140*/  NOP ;  /* 0x0000000000007918 */ /* 0x000fc00000000000 */
        /* <DEDUP_REMOVED lines=11> */
.L_x_2:


//--------------------- .text._Z13staticReversePii --------------------------
	.section	.text._Z13staticReversePii,"ax",@progbits
	.align	128
        .global         _Z13staticReversePii
        .type           _Z13staticReversePii,@function
        .size           _Z13staticReversePii,(.L_x_3 - _Z13staticReversePii)
        .other          _Z13staticReversePii,@"STO_CUDA_ENTRY STV_DEFAULT"
_Z13staticReversePii:
.text._Z13staticReversePii:
        /* <DEDUP_REMOVED lines=19> */
.L_x_1:
        /* <DEDUP_REMOVED lines=13> */
.L_x_3:


//--------------------- .nv.shared._Z14dynamicReversePii --------------------------
	.section	.nv.shared._Z14dynamicReversePii,"aw",@nobits
	.sectionflags	@""
	.align	16
	.zero		1024


//--------------------- .nv.shared.reserved.0     --------------------------
	.section	.nv.shared.reserved.0,"aw",@nobits
	.weak		__nv_reservedSMEM_offset_0_alias
	.size		__nv_reservedSMEM_offset_0_alias, 0, 64
	.other		__nv_reservedSMEM_offset_0_alias,@"STO_CUDA_RESERVED_SHARED STV_DEFAULT"
__nv_reservedSMEM_offset_0_alias:
	.zero		0
	.zero		64


//--------------------- .nv.shared._Z13staticReversePii --------------------------
	.section	.nv.shared._Z13staticReversePii,"aw",@nobits
	.sectionflags	@""
	.align	16
.nv.shared._Z13staticReversePii:
	.zero		5024


//--------------------- .nv.constant0._Z14dynamicReversePii --------------------------
	.section	.nv.constant0._Z14dynamicReversePii,"a",@progbits
	.sectionflags	@""
	.align	4
.nv.constant0._Z14dynamicReversePii:
	.zero		908


//--------------------- .nv.constant0._Z13staticReversePii --------------------------
	.section	.nv.constant0._Z13staticReversePii,"a",@progbits
	.sectionflags	@""
	.align	4
.nv.constant0._Z13staticReversePii:
	.zero		908


//--------------------- SYMBOLS --------------------------

	.type		.nv.reservedSmem.offset0,@object
	.size		.nv.reservedSmem.offset0,0x4
	.type		.nv.reservedSmem.cap,@object
	.size		.nv.reservedSmem.cap,0x4
